	.headerflags	@"EF_CUDA_TEXMODE_UNIFIED EF_CUDA_64BIT_ADDRESS EF_CUDA_ACCELERATORS EF_CUDA_SM90 EF_CUDA_VIRTUAL_SM(EF_CUDA_SM90)"
	.elftype	@"ET_EXEC"


//--------------------- .nv.info                  --------------------------
	.section	.nv.info,"",@"SHT_CUDA_INFO"
	.align	4


	//----- nvinfo : EIATTR_REGCOUNT
	.align		4
        /*0000*/ 	.byte	0x04, 0x2f
        /*0002*/ 	.short	(.L_3 - .L_2)
	.align		4
.L_2:
        /*0004*/ 	.word	index@(triton_poi_fused__native_batch_norm_legit_no_training_relu_43)
        /*0008*/ 	.word	0x00000022


	//----- nvinfo : EIATTR_MIN_STACK_SIZE
	.align		4
.L_3:
        /*000c*/ 	.byte	0x04, 0x12
        /*000e*/ 	.short	(.L_5 - .L_4)
	.align		4
.L_4:
        /*0010*/ 	.word	index@(triton_poi_fused__native_batch_norm_legit_no_training_relu_43)
        /*0014*/ 	.word	0x00000000


	//----- nvinfo : EIATTR_FRAME_SIZE
	.align		4
.L_5:
        /*0018*/ 	.byte	0x04, 0x11
        /*001a*/ 	.short	(.L_7 - .L_6)
	.align		4
.L_6:
        /*001c*/ 	.word	index@(triton_poi_fused__native_batch_norm_legit_no_training_relu_43)
        /*0020*/ 	.word	0x00000000


	//----- nvinfo : EIATTR_MIN_STACK_SIZE
	.align		4
.L_7:
        /*0024*/ 	.byte	0x04, 0x12
        /*0026*/ 	.short	(.L_9 - .L_8)
	.align		4
.L_8:
        /*0028*/ 	.word	index@(triton_poi_fused__native_batch_norm_legit_no_training_relu_43)
        /*002c*/ 	.word	0x00000000
.L_9:


//--------------------- .nv.info.triton_poi_fused__native_batch_norm_legit_no_training_relu_43 --------------------------
	.section	.nv.info.triton_poi_fused__native_batch_norm_legit_no_training_relu_43,"",@"SHT_CUDA_INFO"
	.sectionflags	@""
	.align	4


	//----- nvinfo : EIATTR_CUDA_API_VERSION
	.align		4
        /*0000*/ 	.byte	0x04, 0x37
        /*0002*/ 	.short	(.L_11 - .L_10)
.L_10:
        /*0004*/ 	.word	0x0000007c


	//----- nvinfo : EIATTR_KPARAM_INFO
	.align		4
.L_11:
        /*0008*/ 	.byte	0x04, 0x17
        /*000a*/ 	.short	(.L_13 - .L_12)
.L_12:
        /*000c*/ 	.word	0x00000000
        /*0010*/ 	.short	0x0007
        /*0012*/ 	.short	0x0034
        /*0014*/ 	.byte	0x00, 0xf0, 0x11, 0x00


	//----- nvinfo : EIATTR_KPARAM_INFO
	.align		4
.L_13:
        /*0018*/ 	.byte	0x04, 0x17
        /*001a*/ 	.short	(.L_15 - .L_14)
.L_14:
        /*001c*/ 	.word	0x00000000
        /*0020*/ 	.short	0x0006
        /*0022*/ 	.short	0x0030
        /*0024*/ 	.byte	0x00, 0xf0, 0x11, 0x00


	//----- nvinfo : EIATTR_KPARAM_INFO
	.align		4
.L_15:
        /*0028*/ 	.byte	0x04, 0x17
        /*002a*/ 	.short	(.L_17 - .L_16)
.L_16:
        /*002c*/ 	.word	0x00000000
        /*0030*/ 	.short	0x0005
        /*0032*/ 	.short	0x0028
        /*0034*/ 	.byte	0x00, 0xf4, 0x21, 0x00


	//----- nvinfo : EIATTR_KPARAM_INFO
	.align		4
.L_17:
        /*0038*/ 	.byte	0x04, 0x17
        /*003a*/ 	.short	(.L_19 - .L_18)
.L_18:
        /*003c*/ 	.word	0x00000000
        /*0040*/ 	.short	0x0004
        /*0042*/ 	.short	0x0020
        /*0044*/ 	.byte	0x00, 0xf4, 0x21, 0x00


	//----- nvinfo : EIATTR_KPARAM_INFO
	.align		4
.L_19:
        /*0048*/ 	.byte	0x04, 0x17
        /*004a*/ 	.short	(.L_21 - .L_20)
.L_20:
        /*004c*/ 	.word	0x00000000
        /*0050*/ 	.short	0x0003
        /*0052*/ 	.short	0x0018
        /*0054*/ 	.byte	0x00, 0xf4, 0x21, 0x00


	//----- nvinfo : EIATTR_KPARAM_INFO
	.align		4
.L_21:
        /*0058*/ 	.byte	0x04, 0x17
        /*005a*/ 	.short	(.L_23 - .L_22)
.L_22:
        /*005c*/ 	.word	0x00000000
        /*0060*/ 	.short	0x0002
        /*0062*/ 	.short	0x0010
        /*0064*/ 	.byte	0x00, 0xf4, 0x21, 0x00


	//----- nvinfo : EIATTR_KPARAM_INFO
	.align		4
.L_23:
        /*0068*/ 	.byte	0x04, 0x17
        /*006a*/ 	.short	(.L_25 - .L_24)
.L_24:
        /*006c*/ 	.word	0x00000000
        /*0070*/ 	.short	0x0001
        /*0072*/ 	.short	0x0008
        /*0074*/ 	.byte	0x00, 0xf4, 0x21, 0x00


	//----- nvinfo : EIATTR_KPARAM_INFO
	.align		4
.L_25:
        /*0078*/ 	.byte	0x04, 0x17
        /*007a*/ 	.short	(.L_27 - .L_26)
.L_26:
        /*007c*/ 	.word	0x00000000
        /*0080*/ 	.short	0x0000
        /*0082*/ 	.short	0x0000
        /*0084*/ 	.byte	0x00, 0xf4, 0x21, 0x00


	//----- nvinfo : EIATTR_SPARSE_MMA_MASK
	.align		4
.L_27:
        /*0088*/ 	.byte	0x03, 0x50
        /*008a*/ 	.short	0x0000


	//----- nvinfo : EIATTR_MAXREG_COUNT
	.align		4
        /*008c*/ 	.byte	0x03, 0x1b
        /*008e*/ 	.short	0x00ff


	//----- nvinfo : EIATTR_EXIT_INSTR_OFFSETS
	.align		4
        /*0090*/ 	.byte	0x04, 0x1c
        /*0092*/ 	.short	(.L_29 - .L_28)


	//   ....[0]....
.L_28:
        /*0094*/ 	.word	0x00001260


	//   ....[1]....
        /*0098*/ 	.word	0x00001330


	//----- nvinfo : EIATTR_REQNTID
	.align		4
.L_29:
        /*009c*/ 	.byte	0x04, 0x10
        /*009e*/ 	.short	(.L_31 - .L_30)
.L_30:
        /*00a0*/ 	.word	0x00000100
        /*00a4*/ 	.word	0x00000001
        /*00a8*/ 	.word	0x00000001


	//----- nvinfo : EIATTR_CBANK_PARAM_SIZE
	.align		4
.L_31:
        /*00ac*/ 	.byte	0x03, 0x19
        /*00ae*/ 	.short	0x0038


	//----- nvinfo : EIATTR_PARAM_CBANK
	.align		4
        /*00b0*/ 	.byte	0x04, 0x0a
        /*00b2*/ 	.short	(.L_33 - .L_32)
	.align		4
.L_32:
        /*00b4*/ 	.word	index@(.nv.constant0.triton_poi_fused__native_batch_norm_legit_no_training_relu_43)
        /*00b8*/ 	.short	0x0210
        /*00ba*/ 	.short	0x0038


	//----- nvinfo : EIATTR_SW_WAR
	.align		4
.L_33:
        /*00bc*/ 	.byte	0x04, 0x36
        /*00be*/ 	.short	(.L_35 - .L_34)
.L_34:
        /*00c0*/ 	.word	0x00000008
.L_35:


//--------------------- .nv.callgraph             --------------------------
	.section	.nv.callgraph,"",@"SHT_CUDA_CALLGRAPH"
	.align	4
	.sectionentsize	8
	.align		4
        /*0000*/ 	.word	0x00000000
	.align		4
        /*0004*/ 	.word	0xffffffff
	.align		4
        /*0008*/ 	.word	0x00000000
	.align		4
        /*000c*/ 	.word	0xfffffffe
	.align		4
        /*0010*/ 	.word	0x00000000
	.align		4
        /*0014*/ 	.word	0xfffffffd
	.align		4
        /*0018*/ 	.word	0x00000000
	.align		4
        /*001c*/ 	.word	0xfffffffc


//--------------------- .nv.constant4             --------------------------
	.section	.nv.constant4,"a",@progbits
	.align	8
	.align		8
.nv.constant4:
        /*0000*/ 	.dword	_$_str
	.align		8
        /*0008*/ 	.dword	_$_str_$_2


//--------------------- .text.triton_poi_fused__native_batch_norm_legit_no_training_relu_43 --------------------------
	.section	.text.triton_poi_fused__native_batch_norm_legit_no_training_relu_43,"ax",@progbits
	.sectionflags	@"SHF_BARRIERS=1"
	.align	128
        .global         triton_poi_fused__native_batch_norm_legit_no_training_relu_43
        .type           triton_poi_fused__native_batch_norm_legit_no_training_relu_43,@function
        .size           triton_poi_fused__native_batch_norm_legit_no_training_relu_43,(.L_x_1 - triton_poi_fused__native_batch_norm_legit_no_training_relu_43)
        .other          triton_poi_fused__native_batch_norm_legit_no_training_relu_43,@"STO_CUDA_ENTRY STV_DEFAULT"
triton_poi_fused__native_batch_norm_legit_no_training_relu_43:
.text.triton_poi_fused__native_batch_norm_legit_no_training_relu_43:
[----:B------:R-:W0:Y:S01]  /*0000*/  LDC R1, c[0x0][0x28] ;  /* 0x00000a00ff017b82 */ /* 0x000e220000000800 */
[----:B------:R-:W1:Y:S07]  /*0010*/  S2R R3, SR_CTAID.Y ;  /* 0x0000000000037919 */ /* 0x000e6e0000002600 */
[----:B------:R-:W2:Y:S01]  /*0020*/  LDC.64 R30, c[0x0][0x210] ;  /* 0x00008400ff1e7b82 */ /* 0x000ea20000000a00 */
[----:B------:R-:W-:Y:S02]  /*0030*/  CS2R R6, SRZ ;  /* 0x0000000000067805 */ /* 0x000fe4000001ff00 */
[----:B------:R-:W-:Y:S01]  /*0040*/  CS2R R8, SRZ ;  /* 0x0000000000087805 */ /* 0x000fe2000001ff00 */
[----:B------:R-:W3:Y:S01]  /*0050*/  S2R R14, SR_TID.X ;  /* 0x00000000000e7919 */ /* 0x000ee20000002100 */
[----:B------:R-:W-:Y:S01]  /*0060*/  CS2R R10, SRZ ;  /* 0x00000000000a7805 */ /* 0x000fe2000001ff00 */
[----:B------:R-:W-:Y:S01]  /*0070*/  ULDC.64 UR6, c[0x0][0x208] ;  /* 0x0000820000067ab9 */ /* 0x000fe20000000a00 */
[----:B------:R-:W4:Y:S01]  /*0080*/  S2R R21, SR_CTAID.X ;  /* 0x0000000000157919 */ /* 0x000f220000002500 */
[----:B------:R-:W5:Y:S01]  /*0090*/  LDC.64 R28, c[0x0][0x218] ;  /* 0x00008600ff1c7b82 */ /* 0x000f620000000a00 */
[----:B-1----:R-:W-:-:S02]  /*00a0*/  IMAD.SHL.U32 R3, R3, 0x10, RZ ;  /* 0x0000001003037824 */ /* 0x002fc400078e00ff */
[----:B---3--:R-:W-:Y:S01]  /*00b0*/  IMAD.SHL.U32 R0, R14, 0x4, RZ ;  /* 0x000000040e007824 */ /* 0x008fe200078e00ff */
[----:B------:R-:W-:-:S04]  /*00c0*/  SHF.R.U32.HI R24, RZ, 0x2, R14 ;  /* 0x00000002ff187819 */ /* 0x000fc8000001160e */
[----:B------:R-:W-:Y:S02]  /*00d0*/  LOP3.LUT R2, R3, 0xc, R0, 0xf8, !PT ;  /* 0x0000000c03027812 */ /* 0x000fe400078ef800 */
[----:B------:R-:W-:Y:S02]  /*00e0*/  SGXT.U32 R24, R24, 0x6 ;  /* 0x000000061818781a */ /* 0x000fe40000000000 */
[C---:B------:R-:W-:Y:S01]  /*00f0*/  ISETP.GE.AND P0, PT, R2.reuse, 0x500, PT ;  /* 0x000005000200780c */ /* 0x040fe20003f06270 */
[----:B------:R-:W-:Y:S01]  /*0100*/  IMAD.HI R4, R2, 0x66666667, RZ ;  /* 0x6666666702047827 */ /* 0x000fe200078e02ff */
[----:B----4-:R-:W-:-:S04]  /*0110*/  PRMT R12, R24, 0x6540, R21 ;  /* 0x00006540180c7816 */ /* 0x010fc80000000015 */
[----:B------:R-:W-:Y:S02]  /*0120*/  SHF.R.U32.HI R5, RZ, 0x1f, R4 ;  /* 0x0000001fff057819 */ /* 0x000fe40000011604 */
[----:B------:R-:W-:Y:S02]  /*0130*/  LOP3.LUT R13, R12, 0x80, RZ, 0xfc, !PT ;  /* 0x000000800c0d7812 */ /* 0x000fe400078efcff */
[----:B------:R-:W-:Y:S02]  /*0140*/  LEA.HI.SX32 R5, R4, R5, 0x19 ;  /* 0x0000000504057211 */ /* 0x000fe400078fcaff */
[C---:B------:R-:W-:Y:S02]  /*0150*/  LOP3.LUT R4, R12.reuse, 0x40, RZ, 0xfc, !PT ;  /* 0x000000400c047812 */ /* 0x040fe400078efcff */
[----:B------:R-:W-:Y:S01]  /*0160*/  ISETP.LT.AND P1, PT, R12, 0xc4, !P0 ;  /* 0x000000c40c00780c */ /* 0x000fe20004721270 */
[----:B------:R-:W-:Y:S01]  /*0170*/  IMAD R2, R5, -0x140, R2 ;  /* 0xfffffec005027824 */ /* 0x000fe200078e0202 */
[----:B------:R-:W-:-:S02]  /*0180*/  ISETP.LT.AND P2, PT, R4, 0xc4, !P0 ;  /* 0x000000c40400780c */ /* 0x000fc40004741270 */
[----:B------:R-:W-:Y:S01]  /*0190*/  ISETP.LT.AND P3, PT, R13, 0xc4, !P0 ;  /* 0x000000c40d00780c */ /* 0x000fe20004761270 */
[----:B------:R-:W-:Y:S01]  /*01a0*/  IMAD R23, R5, 0xf500, R2 ;  /* 0x0000f50005177824 */ /* 0x000fe200078e0202 */
[----:B------:R-:W-:Y:S02]  /*01b0*/  SHF.R.U32.HI R20, RZ, 0x6, R14 ;  /* 0x00000006ff147819 */ /* 0x000fe4000001160e */
[----:B------:R-:W-:Y:S01]  /*01c0*/  CS2R R4, SRZ ;  /* 0x0000000000047805 */ /* 0x000fe2000001ff00 */
[C---:B------:R-:W-:Y:S01]  /*01d0*/  IMAD R23, R12.reuse, 0x140, R23 ;  /* 0x000001400c177824 */ /* 0x040fe200078e0217 */
[----:B------:R-:W-:-:S03]  /*01e0*/  LOP3.LUT R12, R12, 0xc0, RZ, 0xfc, !PT ;  /* 0x000000c00c0c7812 */ /* 0x000fc600078efcff */
[C---:B------:R-:W-:Y:S01]  /*01f0*/  VIADD R19, R23.reuse, 0x5000 ;  /* 0x0000500017137836 */ /* 0x040fe20000000000 */
[----:B------:R-:W-:Y:S01]  /*0200*/  ISETP.LT.AND P4, PT, R12, 0xc4, !P0 ;  /* 0x000000c40c00780c */ /* 0x000fe20004781270 */
[C---:B------:R-:W-:Y:S01]  /*0210*/  VIADD R25, R23.reuse, 0xa000 ;  /* 0x0000a00017197836 */ /* 0x040fe20000000000 */
[----:B------:R-:W-:Y:S01]  /*0220*/  CS2R R12, SRZ ;  /* 0x00000000000c7805 */ /* 0x000fe2000001ff00 */
[C-C-:B--2---:R-:W-:Y:S01]  /*0230*/  IMAD.WIDE R16, R23.reuse, 0x4, R30.reuse ;  /* 0x0000000417107825 */ /* 0x144fe200078e021e */
[----:B------:R-:W-:Y:S02]  /*0240*/  CS2R R14, SRZ ;  /* 0x00000000000e7805 */ /* 0x000fe4000001ff00 */
[----:B------:R-:W-:Y:S01]  /*0250*/  SGXT.U32 R20, R20, 0x2 ;  /* 0x000000021414781a */ /* 0x000fe20000000000 */
[----:B------:R-:W-:Y:S01]  /*0260*/  VIADD R27, R23, 0xf000 ;  /* 0x0000f000171b7836 */ /* 0x000fe20000000000 */
[----:B------:R-:W-:Y:S01]  /*0270*/  LOP3.LUT R0, R0, 0xfc, RZ, 0xc0, !PT ;  /* 0x000000fc00007812 */ /* 0x000fe200078ec0ff */
[--C-:B------:R-:W-:Y:S01]  /*0280*/  IMAD.WIDE R18, R19, 0x4, R30.reuse ;  /* 0x0000000413127825 */ /* 0x100fe200078e021e */
[----:B------:R1:W2:Y:S03]  /*0290*/  @P1 LDG.E.EL.128 R4, desc[UR6][R16.64] ;  /* 0x0000000610041981 */ /* 0x0002a6000c2e1d00 */
[----:B------:R-:W-:Y:S01]  /*02a0*/  IMAD.WIDE R22, R25, 0x4, R30 ;  /* 0x0000000419167825 */ /* 0x000fe200078e021e */
[----:B------:R3:W4:Y:S01]  /*02b0*/  @P2 LDG.E.EL.128 R8, desc[UR6][R18.64] ;  /* 0x0000000612082981 */ /* 0x000722000c2e1d00 */
[----:B------:R-:W-:-:S02]  /*02c0*/  LOP3.LUT R3, R20, R3, RZ, 0xfc, !PT ;  /* 0x0000000314037212 */ /* 0x000fc400078efcff */
[----:B------:R-:W-:Y:S01]  /*02d0*/  PRMT R0, R0, 0x6540, R21 ;  /* 0x0000654000007816 */ /* 0x000fe20000000015 */
[----:B------:R5:W2:Y:S01]  /*02e0*/  @P3 LDG.E.EL.128 R12, desc[UR6][R22.64] ;  /* 0x00000006160c3981 */ /* 0x000aa2000c2e1d00 */
[----:B------:R-:W-:Y:S02]  /*02f0*/  CS2R R20, SRZ ;  /* 0x0000000000147805 */ /* 0x000fe4000001ff00 */
[----:B-1----:R-:W-:Y:S01]  /*0300*/  CS2R R16, SRZ ;  /* 0x0000000000107805 */ /* 0x002fe2000001ff00 */
[----:B------:R-:W-:Y:S02]  /*0310*/  IMAD.WIDE R30, R27, 0x4, R30 ;  /* 0x000000041b1e7825 */ /* 0x000fe400078e021e */
[----:B------:R-:W1:Y:S01]  /*0320*/  LDC.64 R26, c[0x0][0x220] ;  /* 0x00008800ff1a7b82 */ /* 0x000e620000000a00 */
[----:B---3--:R-:W-:Y:S01]  /*0330*/  CS2R R18, SRZ ;  /* 0x0000000000127805 */ /* 0x008fe2000001ff00 */
[----:B-----5:R-:W-:Y:S01]  /*0340*/  IMAD.WIDE R28, R2, 0x4, R28 ;  /* 0x00000004021c7825 */ /* 0x020fe200078e021c */
[----:B0-----:R-:W-:-:S04]  /*0350*/  CS2R R22, SRZ ;  /* 0x0000000000167805 */ /* 0x001fc8000001ff00 */
[----:B------:R-:W3:Y:S04]  /*0360*/  @P4 LDG.E.EL.128 R16, desc[UR6][R30.64] ;  /* 0x000000061e104981 */ /* 0x000ee8000c2e1d00 */
[----:B------:R-:W2:Y:S01]  /*0370*/  @!P0 LDG.E.EL.128 R20, desc[UR6][R28.64] ;  /* 0x000000061c148981 */ /* 0x000ea2000c2e1d00 */
[----:B-1----:R-:W-:-:S04]  /*0380*/  IMAD.WIDE R26, R2, 0x4, R26 ;  /* 0x00000004021a7825 */ /* 0x002fc800078e021a */
[C---:B--2---:R-:W-:Y:S01]  /*0390*/  FADD R4, -R20.reuse, R4 ;  /* 0x0000000414047221 */ /* 0x044fe20000000100 */
[C---:B----4-:R-:W-:Y:S01]  /*03a0*/  FADD R25, -R20.reuse, R8 ;  /* 0x0000000814197221 */ /* 0x050fe20000000100 */
[C---:B------:R-:W-:Y:S01]  /*03b0*/  FADD R12, -R20.reuse, R12 ;  /* 0x0000000c140c7221 */ /* 0x040fe20000000100 */
[----:B---3--:R-:W-:Y:S01]  /*03c0*/  FADD R16, -R20, R16 ;  /* 0x0000001014107221 */ /* 0x008fe20000000100 */
[C---:B------:R-:W-:Y:S01]  /*03d0*/  FADD R5, -R21.reuse, R5 ;  /* 0x0000000515057221 */ /* 0x040fe20000000100 */
[C---:B------:R-:W-:Y:S01]  /*03e0*/  FADD R20, -R21.reuse, R9 ;  /* 0x0000000915147221 */ /* 0x040fe20000000100 */
[C---:B------:R-:W-:Y:S01]  /*03f0*/  FADD R13, -R21.reuse, R13 ;  /* 0x0000000d150d7221 */ /* 0x040fe20000000100 */
[----:B------:R-:W-:Y:S01]  /*0400*/  FADD R17, -R21, R17 ;  /* 0x0000001115117221 */ /* 0x000fe20000000100 */
[C---:B------:R-:W-:Y:S01]  /*0410*/  FADD R6, -R22.reuse, R6 ;  /* 0x0000000616067221 */ /* 0x040fe20000000100 */
[C---:B------:R-:W-:Y:S01]  /*0420*/  FADD R21, -R22.reuse, R10 ;  /* 0x0000000a16157221 */ /* 0x040fe20000000100 */
[C---:B------:R-:W-:Y:S01]  /*0430*/  FADD R14, -R22.reuse, R14 ;  /* 0x0000000e160e7221 */ /* 0x040fe20000000100 */
[----:B------:R-:W-:Y:S01]  /*0440*/  FADD R18, -R22, R18 ;  /* 0x0000001216127221 */ /* 0x000fe20000000100 */
[----:B------:R-:W-:Y:S01]  /*0450*/  FADD R22, -R23, R11 ;  /* 0x0000000b17167221 */ /* 0x000fe20000000100 */
[----:B------:R-:W-:-:S02]  /*0460*/  CS2R R8, SRZ ;  /* 0x0000000000087805 */ /* 0x000fc4000001ff00 */
[----:B------:R-:W-:-:S06]  /*0470*/  CS2R R10, SRZ ;  /* 0x00000000000a7805 */ /* 0x000fcc000001ff00 */
[----:B------:R-:W2:Y:S01]  /*0480*/  @!P0 LDG.E.EL.128 R8, desc[UR6][R26.64] ;  /* 0x000000061a088981 */ /* 0x000ea2000c2e1d00 */
[C---:B------:R-:W-:Y:S01]  /*0490*/  FADD R7, -R23.reuse, R7 ;  /* 0x0000000717077221 */ /* 0x040fe20000000100 */
[C---:B------:R-:W-:Y:S01]  /*04a0*/  FADD R29, -R23.reuse, R15 ;  /* 0x0000000f171d7221 */ /* 0x040fe20000000100 */
[----:B------:R-:W-:Y:S01]  /*04b0*/  FADD R19, -R23, R19 ;  /* 0x0000001317137221 */ /* 0x000fe20000000100 */
[----:B--2---:R-:W-:Y:S01]  /*04c0*/  FADD R8, R8, 0.0010000000474974513054 ;  /* 0x3a83126f08087421 */ /* 0x004fe20000000000 */
[----:B------:R-:W-:-:S03]  /*04d0*/  FADD R23, R9, 0.0010000000474974513054 ;  /* 0x3a83126f09177421 */ /* 0x000fc60000000000 */
[----:B------:R-:W0:Y:S01]  /*04e0*/  MUFU.SQRT R15, R8 ;  /* 0x00000008000f7308 */ /* 0x000e220000002000 */
[----:B------:R-:W-:-:S07]  /*04f0*/  FADD R11, R11, 0.0010000000474974513054 ;  /* 0x3a83126f0b0b7421 */ /* 0x000fce0000000000 */
[----:B------:R-:W1:Y:S01]  /*0500*/  MUFU.SQRT R23, R23 ;  /* 0x0000001700177308 */ /* 0x000e620000002000 */
[----:B------:R-:W-:Y:S01]  /*0510*/  FADD R10, R10, 0.0010000000474974513054 ;  /* 0x3a83126f0a0a7421 */ /* 0x000fe20000000000 */
[----:B0-----:R-:W-:-:S06]  /*0520*/  FSETP.GT.AND P6, PT, R15, 8.50705917302346158658e+37, PT ;  /* 0x7e8000000f00780b */ /* 0x001fcc0003fc4000 */
[----:B------:R-:W0:Y:S01]  /*0530*/  MUFU.SQRT R11, R11 ;  /* 0x0000000b000b7308 */ /* 0x000e220000002000 */
[----:B------:R-:W-:Y:S01]  /*0540*/  FSETP.GEU.AND P1, PT, R15, 1.175494350822287508e-38, PT ;  /* 0x008000000f00780b */ /* 0x000fe20003f2e000 */
[----:B------:R-:W-:-:S06]  /*0550*/  IMAD.MOV.U32 R8, RZ, RZ, 0x3e800000 ;  /* 0x3e800000ff087424 */ /* 0x000fcc00078e00ff */
[----:B------:R-:W2:Y:S01]  /*0560*/  MUFU.SQRT R9, R10 ;  /* 0x0000000a00097308 */ /* 0x000ea20000002000 */
[C---:B-1----:R-:W-:Y:S02]  /*0570*/  FSETP.GT.AND P2, PT, R23.reuse, 8.50705917302346158658e+37, PT ;  /* 0x7e8000001700780b */ /* 0x042fe40003f44000 */
[----:B------:R-:W-:Y:S01]  /*0580*/  FSETP.GEU.AND P3, PT, R23, 1.175494350822287508e-38, PT ;  /* 0x008000001700780b */ /* 0x000fe20003f6e000 */
[----:B------:R-:W-:Y:S01]  /*0590*/  @P6 FMUL R15, R15, 0.25 ;  /* 0x3e8000000f0f6820 */ /* 0x000fe20000400000 */
[----:B------:R-:W-:Y:S02]  /*05a0*/  FSEL R27, R8, 1, P6 ;  /* 0x3f800000081b7808 */ /* 0x000fe40003000000 */
[----:B0-----:R-:W-:Y:S01]  /*05b0*/  FSETP.GT.AND P6, PT, R11, 8.50705917302346158658e+37, PT ;  /* 0x7e8000000b00780b */ /* 0x001fe20003fc4000 */
[----:B------:R-:W-:Y:S02]  /*05c0*/  @!P1 FMUL R15, R15, 16777216 ;  /* 0x4b8000000f0f9820 */ /* 0x000fe40000400000 */
[----:B------:R-:W-:Y:S01]  /*05d0*/  @!P1 FMUL R27, R27, 16777216 ;  /* 0x4b8000001b1b9820 */ /* 0x000fe20000400000 */
[----:B------:R-:W-:-:S03]  /*05e0*/  FSETP.GEU.AND P1, PT, R11, 1.175494350822287508e-38, PT ;  /* 0x008000000b00780b */ /* 0x000fc60003f2e000 */
[----:B------:R-:W-:Y:S01]  /*05f0*/  @P2 FMUL R23, R23, 0.25 ;  /* 0x3e80000017172820 */ /* 0x000fe20000400000 */
[C---:B--2---:R-:W-:Y:S01]  /*0600*/  FSETP.GT.AND P4, PT, R9.reuse, 8.50705917302346158658e+37, PT ;  /* 0x7e8000000900780b */ /* 0x044fe20003f84000 */
[----:B------:R-:W0:Y:S01]  /*0610*/  MUFU.RCP R28, R15 ;  /* 0x0000000f001c7308 */ /* 0x000e220000001000 */
[----:B------:R-:W-:Y:S01]  /*0620*/  FSETP.GEU.AND P5, PT, R9, 1.175494350822287508e-38, PT ;  /* 0x008000000900780b */ /* 0x000fe20003fae000 */
[----:B------:R-:W-:Y:S02]  /*0630*/  @!P3 FMUL R23, R23, 16777216 ;  /* 0x4b8000001717b820 */ /* 0x000fe40000400000 */
[----:B------:R-:W-:-:S04]  /*0640*/  @P6 FMUL R11, R11, 0.25 ;  /* 0x3e8000000b0b6820 */ /* 0x000fc80000400000 */
[----:B------:R-:W1:Y:S01]  /*0650*/  MUFU.RCP R23, R23 ;  /* 0x0000001700177308 */ /* 0x000e620000001000 */
[----:B------:R-:W-:-:S03]  /*0660*/  @!P1 FMUL R11, R11, 16777216 ;  /* 0x4b8000000b0b9820 */ /* 0x000fc60000400000 */
[----:B------:R-:W-:Y:S01]  /*0670*/  @P4 FMUL R9, R9, 0.25 ;  /* 0x3e80000009094820 */ /* 0x000fe20000400000 */
[----:B------:R-:W-:-:S03]  /*0680*/  FSEL R10, R8, 1, P2 ;  /* 0x3f800000080a7808 */ /* 0x000fc60001000000 */
[----:B------:R-:W-:Y:S01]  /*0690*/  @!P5 FMUL R9, R9, 16777216 ;  /* 0x4b8000000909d820 */ /* 0x000fe20000400000 */
[----:B0-----:R-:W-:Y:S01]  /*06a0*/  FMUL R28, R28, R27 ;  /* 0x0000001b1c1c7220 */ /* 0x001fe20000400000 */
[----:B------:R-:W-:Y:S01]  /*06b0*/  @!P3 FMUL R10, R10, 16777216 ;  /* 0x4b8000000a0ab820 */ /* 0x000fe20000400000 */
[----:B------:R-:W0:Y:S01]  /*06c0*/  LDC.64 R26, c[0x0][0x228] ;  /* 0x00008a00ff1a7b82 */ /* 0x000e220000000a00 */
[----:B------:R-:W2:Y:S02]  /*06d0*/  MUFU.RCP R11, R11 ;  /* 0x0000000b000b7308 */ /* 0x000ea40000001000 */
[----:B-1----:R-:W-:Y:S01]  /*06e0*/  FMUL R15, R23, R10 ;  /* 0x0000000a170f7220 */ /* 0x002fe20000400000 */
[----:B------:R-:W-:-:S05]  /*06f0*/  FSEL R10, R8, 1, P4 ;  /* 0x3f800000080a7808 */ /* 0x000fca0002000000 */
[----:B------:R-:W1:Y:S01]  /*0700*/  MUFU.RCP R9, R9 ;  /* 0x0000000900097308 */ /* 0x000e620000001000 */
[----:B------:R-:W-:Y:S01]  /*0710*/  FSEL R8, R8, 1, P6 ;  /* 0x3f80000008087808 */ /* 0x000fe20003000000 */
[----:B------:R-:W-:-:S04]  /*0720*/  @!P5 FMUL R10, R10, 16777216 ;  /* 0x4b8000000a0ad820 */ /* 0x000fc80000400000 */
[----:B------:R-:W-:-:S04]  /*0730*/  @!P1 FMUL R8, R8, 16777216 ;  /* 0x4b80000008089820 */ /* 0x000fc80000400000 */
[----:B--2---:R-:W-:Y:S01]  /*0740*/  FMUL R30, R11, R8 ;  /* 0x000000080b1e7220 */ /* 0x004fe20000400000 */
[C---:B------:R-:W-:Y:S01]  /*0750*/  FMUL R16, R28.reuse, R16 ;  /* 0x000000101c107220 */ /* 0x040fe20000400000 */
[----:B------:R-:W-:Y:S01]  /*0760*/  FMUL R25, R28, R25 ;  /* 0x000000191c197220 */ /* 0x000fe20000400000 */
[----:B-1----:R-:W-:Y:S01]  /*0770*/  FMUL R23, R9, R10 ;  /* 0x0000000a09177220 */ /* 0x002fe20000400000 */
[C---:B------:R-:W-:Y:S01]  /*0780*/  FMUL R9, R30.reuse, R19 ;  /* 0x000000131e097220 */ /* 0x040fe20000400000 */
[C---:B------:R-:W-:Y:S01]  /*0790*/  FMUL R10, R30.reuse, R29 ;  /* 0x0000001d1e0a7220 */ /* 0x040fe20000400000 */
[C---:B------:R-:W-:Y:S01]  /*07a0*/  FMUL R8, R30.reuse, R22 ;  /* 0x000000161e087220 */ /* 0x040fe20000400000 */
[----:B------:R-:W-:Y:S01]  /*07b0*/  FMUL R11, R30, R7 ;  /* 0x000000071e0b7220 */ /* 0x000fe20000400000 */
[C---:B------:R-:W-:Y:S01]  /*07c0*/  FMUL R30, R28.reuse, R12 ;  /* 0x0000000c1c1e7220 */ /* 0x040fe20000400000 */
[----:B------:R-:W-:Y:S01]  /*07d0*/  FMUL R22, R23, R6 ;  /* 0x0000000617167220 */ /* 0x000fe20000400000 */
[----:B------:R-:W-:Y:S01]  /*07e0*/  FMUL R29, R15, R5 ;  /* 0x000000050f1d7220 */ /* 0x000fe20000400000 */
[----:B------:R-:W-:Y:S01]  /*07f0*/  FMUL R28, R28, R4 ;  /* 0x000000041c1c7220 */ /* 0x000fe20000400000 */
[----:B------:R-:W-:-:S02]  /*0800*/  CS2R R4, SRZ ;  /* 0x0000000000047805 */ /* 0x000fc4000001ff00 */
[----:B------:R-:W-:Y:S01]  /*0810*/  CS2R R6, SRZ ;  /* 0x0000000000067805 */ /* 0x000fe2000001ff00 */
[----:B0-----:R-:W-:-:S05]  /*0820*/  IMAD.WIDE R26, R2, 0x4, R26 ;  /* 0x00000004021a7825 */ /* 0x001fca00078e021a */
[----:B------:R0:W2:Y:S02]  /*0830*/  @!P0 LDG.E.EL.128 R4, desc[UR6][R26.64] ;  /* 0x000000061a048981 */ /* 0x0000a4000c2e1d00 */
[----:B0-----:R-:W0:Y:S01]  /*0840*/  LDC.64 R26, c[0x0][0x230] ;  /* 0x00008c00ff1a7b82 */ /* 0x001e220000000a00 */
[C---:B------:R-:W-:Y:S01]  /*0850*/  FMUL R18, R23.reuse, R18 ;  /* 0x0000001217127220 */ /* 0x040fe20000400000 */
[C---:B------:R-:W-:Y:S01]  /*0860*/  FMUL R19, R23.reuse, R14 ;  /* 0x0000000e17137220 */ /* 0x040fe20000400000 */
[----:B------:R-:W-:Y:S01]  /*0870*/  FMUL R21, R23, R21 ;  /* 0x0000001517157220 */ /* 0x000fe20000400000 */
[C---:B------:R-:W-:Y:S01]  /*0880*/  FMUL R17, R15.reuse, R17 ;  /* 0x000000110f117220 */ /* 0x040fe20000400000 */
[C---:B------:R-:W-:Y:S01]  /*0890*/  FMUL R23, R15.reuse, R13 ;  /* 0x0000000d0f177220 */ /* 0x040fe20000400000 */
[----:B------:R-:W-:Y:S01]  /*08a0*/  FMUL R20, R15, R20 ;  /* 0x000000140f147220 */ /* 0x000fe20000400000 */
[----:B------:R-:W-:Y:S02]  /*08b0*/  CS2R R12, SRZ ;  /* 0x00000000000c7805 */ /* 0x000fe4000001ff00 */
[----:B------:R-:W-:Y:S01]  /*08c0*/  CS2R R14, SRZ ;  /* 0x00000000000e7805 */ /* 0x000fe2000001ff00 */
[----:B0-----:R-:W-:-:S05]  /*08d0*/  IMAD.WIDE R26, R2, 0x4, R26 ;  /* 0x00000004021a7825 */ /* 0x001fca00078e021a */
[----:B------:R-:W2:Y:S01]  /*08e0*/  @!P0 LDG.E.EL.128 R12, desc[UR6][R26.64] ;  /* 0x000000061a0c8981 */ /* 0x000ea2000c2e1d00 */
[----:B------:R-:W0:Y:S01]  /*08f0*/  S2R R2, SR_TID.X ;  /* 0x0000000000027919 */ /* 0x000e220000002100 */
[----:B------:R-:W1:Y:S01]  /*0900*/  S2UR UR5, SR_CgaCtaId ;  /* 0x00000000000579c3 */ /* 0x000e620000008800 */
[----:B------:R-:W-:Y:S02]  /*0910*/  UMOV UR4, 0x400 ;  /* 0x0000040000047882 */ /* 0x000fe40000000000 */
[----:B-1----:R-:W-:Y:S01]  /*0920*/  UPRMT UR4, UR5, 0x654, UR4 ;  /* 0x0000065405047896 */ /* 0x002fe20008000004 */
[-CC-:B--2---:R-:W-:Y:S01]  /*0930*/  FFMA R29, R29, R5.reuse, R13.reuse ;  /* 0x000000051d1d7223 */ /* 0x184fe2000000000d */
[-CC-:B------:R-:W-:Y:S01]  /*0940*/  FFMA R20, R20, R5.reuse, R13.reuse ;  /* 0x0000000514147223 */ /* 0x180fe2000000000d */
[-CC-:B------:R-:W-:Y:S01]  /*0950*/  FFMA R23, R23, R5.reuse, R13.reuse ;  /* 0x0000000517177223 */ /* 0x180fe2000000000d */
[----:B------:R-:W-:Y:S01]  /*0960*/  FFMA R17, R17, R5, R13 ;  /* 0x0000000511117223 */ /* 0x000fe2000000000d */
[----:B0-----:R-:W-:-:S02]  /*0970*/  IMAD.SHL.U32 R5, R2, 0x400, RZ ;  /* 0x0000040002057824 */ /* 0x001fc400078e00ff */
[-CC-:B------:R-:W-:Y:S01]  /*0980*/  FFMA R28, R28, R4.reuse, R12.reuse ;  /* 0x000000041c1c7223 */ /* 0x180fe2000000000c */
[-CC-:B------:R-:W-:Y:S02]  /*0990*/  FFMA R25, R25, R4.reuse, R12.reuse ;  /* 0x0000000419197223 */ /* 0x180fe4000000000c */
[----:B------:R-:W-:Y:S01]  /*09a0*/  LOP3.LUT R5, R5, 0xc00, RZ, 0xc0, !PT ;  /* 0x00000c0005057812 */ /* 0x000fe200078ec0ff */
[-CC-:B------:R-:W-:Y:S01]  /*09b0*/  FFMA R30, R30, R4.reuse, R12.reuse ;  /* 0x000000041e1e7223 */ /* 0x180fe2000000000c */
[----:B------:R-:W-:Y:S02]  /*09c0*/  FFMA R16, R16, R4, R12 ;  /* 0x0000000410107223 */ /* 0x000fe4000000000c */
[C---:B------:R-:W-:Y:S01]  /*09d0*/  LOP3.LUT R4, R5.reuse, 0x100, RZ, 0xfc, !PT ;  /* 0x0000010005047812 */ /* 0x040fe200078efcff */
[-CC-:B------:R-:W-:Y:S01]  /*09e0*/  FFMA R22, R22, R6.reuse, R14.reuse ;  /* 0x0000000616167223 */ /* 0x180fe2000000000e */
[----:B------:R-:W-:Y:S01]  /*09f0*/  LOP3.LUT R12, R5, 0x200, RZ, 0xfc, !PT ;  /* 0x00000200050c7812 */ /* 0x000fe200078efcff */
[-CC-:B------:R-:W-:Y:S01]  /*0a00*/  FFMA R21, R21, R6.reuse, R14.reuse ;  /* 0x0000000615157223 */ /* 0x180fe2000000000e */
[-CC-:B------:R-:W-:Y:S01]  /*0a10*/  FFMA R19, R19, R6.reuse, R14.reuse ;  /* 0x0000000613137223 */ /* 0x180fe2000000000e */
[----:B------:R-:W-:Y:S01]  /*0a20*/  FFMA R18, R18, R6, R14 ;  /* 0x0000000612127223 */ /* 0x000fe2000000000e */
[-CC-:B------:R-:W-:Y:S01]  /*0a30*/  FFMA R11, R11, R7.reuse, R15.reuse ;  /* 0x000000070b0b7223 */ /* 0x180fe2000000000f */
[-CC-:B------:R-:W-:Y:S01]  /*0a40*/  FFMA R8, R8, R7.reuse, R15.reuse ;  /* 0x0000000708087223 */ /* 0x180fe2000000000f */
[-CC-:B------:R-:W-:Y:S01]  /*0a50*/  FFMA R10, R10, R7.reuse, R15.reuse ;  /* 0x000000070a0a7223 */ /* 0x180fe2000000000f */
[----:B------:R-:W-:Y:S01]  /*0a60*/  FFMA R9, R9, R7, R15 ;  /* 0x0000000709097223 */ /* 0x000fe2000000000f */
[----:B------:R-:W-:-:S02]  /*0a70*/  LOP3.LUT R7, R5, R24, RZ, 0xfc, !PT ;  /* 0x0000001805077212 */ /* 0x000fc400078efcff */
[C---:B------:R-:W-:Y:S02]  /*0a80*/  LEA.HI R6, R5.reuse, UR4, RZ, 0x1a ;  /* 0x0000000405067c11 */ /* 0x040fe4000f8fd0ff */
[----:B------:R-:W-:Y:S02]  /*0a90*/  LOP3.LUT R5, R5, 0x300, RZ, 0xfc, !PT ;  /* 0x0000030005057812 */ /* 0x000fe400078efcff */
[----:B------:R-:W-:Y:S02]  /*0aa0*/  LEA.HI R4, R4, UR4, RZ, 0x1a ;  /* 0x0000000404047c11 */ /* 0x000fe4000f8fd0ff */
[----:B------:R-:W-:Y:S02]  /*0ab0*/  LEA.HI R12, R12, UR4, RZ, 0x1a ;  /* 0x000000040c0c7c11 */ /* 0x000fe4000f8fd0ff */
[----:B------:R-:W-:Y:S02]  /*0ac0*/  FSETP.GEU.AND P0, PT, R29, RZ, PT ;  /* 0x000000ff1d00720b */ /* 0x000fe40003f0e000 */
[----:B------:R-:W-:Y:S01]  /*0ad0*/  LEA.HI R14, R5, UR4, RZ, 0x1a ;  /* 0x00000004050e7c11 */ /* 0x000fe2000f8fd0ff */
[C---:B------:R-:W-:Y:S01]  /*0ae0*/  IMAD R5, R7.reuse, 0x4, R4 ;  /* 0x0000000407057824 */ /* 0x040fe200078e0204 */
[----:B------:R-:W-:Y:S01]  /*0af0*/  FSETP.GEU.AND P1, PT, R22, RZ, PT ;  /* 0x000000ff1600720b */ /* 0x000fe20003f2e000 */
[----:B------:R-:W-:Y:S01]  /*0b00*/  IMAD R4, R7, 0x4, R12 ;  /* 0x0000000407047824 */ /* 0x000fe200078e020c */
[----:B------:R-:W-:-:S02]  /*0b10*/  FSEL R12, R29, RZ, P0 ;  /* 0x000000ff1d0c7208 */ /* 0x000fc40000000000 */
[----:B------:R-:W-:Y:S01]  /*0b20*/  FSETP.GEU.AND P0, PT, R11, RZ, PT ;  /* 0x000000ff0b00720b */ /* 0x000fe20003f0e000 */
[C---:B------:R-:W-:Y:S01]  /*0b30*/  IMAD R6, R7.reuse, 0x4, R6 ;  /* 0x0000000407067824 */ /* 0x040fe200078e0206 */
[----:B------:R-:W-:Y:S01]  /*0b40*/  FSEL R15, R22, RZ, P1 ;  /* 0x000000ff160f7208 */ /* 0x000fe20000800000 */
[----:B------:R-:W-:Y:S01]  /*0b50*/  IMAD R7, R7, 0x4, R14 ;  /* 0x0000000407077824 */ /* 0x000fe200078e020e */
[----:B------:R-:W-:Y:S02]  /*0b60*/  FSETP.GEU.AND P1, PT, R25, RZ, PT ;  /* 0x000000ff1900720b */ /* 0x000fe40003f2e000 */
[----:B------:R-:W-:Y:S02]  /*0b70*/  FSEL R14, R11, RZ, P0 ;  /* 0x000000ff0b0e7208 */ /* 0x000fe40000000000 */
[----:B------:R-:W-:Y:S02]  /*0b80*/  FSETP.GEU.AND P0, PT, R21, RZ, PT ;  /* 0x000000ff1500720b */ /* 0x000fe40003f0e000 */
[----:B------:R-:W-:-:S02]  /*0b90*/  FSETP.GEU.AND P2, PT, R28, RZ, PT ;  /* 0x000000ff1c00720b */ /* 0x000fc40003f4e000 */
[----:B------:R-:W-:Y:S02]  /*0ba0*/  FSEL R25, R25, RZ, P1 ;  /* 0x000000ff19197208 */ /* 0x000fe40000800000 */
[----:B------:R-:W-:Y:S02]  /*0bb0*/  FSETP.GEU.AND P1, PT, R8, RZ, PT ;  /* 0x000000ff0800720b */ /* 0x000fe40003f2e000 */
[----:B------:R-:W-:Y:S02]  /*0bc0*/  FSEL R21, R21, RZ, P0 ;  /* 0x000000ff15157208 */ /* 0x000fe40000000000 */
[----:B------:R-:W-:Y:S02]  /*0bd0*/  FSETP.GEU.AND P0, PT, R30, RZ, PT ;  /* 0x000000ff1e00720b */ /* 0x000fe40003f0e000 */
[----:B------:R-:W-:Y:S02]  /*0be0*/  FSEL R13, R28, RZ, P2 ;  /* 0x000000ff1c0d7208 */ /* 0x000fe40001000000 */
[----:B------:R-:W-:-:S02]  /*0bf0*/  FSETP.GEU.AND P2, PT, R20, RZ, PT ;  /* 0x000000ff1400720b */ /* 0x000fc40003f4e000 */
[----:B------:R-:W-:Y:S02]  /*0c00*/  FSEL R8, R8, RZ, P1 ;  /* 0x000000ff08087208 */ /* 0x000fe40000800000 */
[----:B------:R-:W-:Y:S02]  /*0c10*/  FSETP.GEU.AND P1, PT, R23, RZ, PT ;  /* 0x000000ff1700720b */ /* 0x000fe40003f2e000 */
[----:B------:R-:W-:Y:S01]  /*0c20*/  FSEL R11, R30, RZ, P0 ;  /* 0x000000ff1e0b7208 */ /* 0x000fe20000000000 */
[----:B------:R-:W-:Y:S01]  /*0c30*/  STS [R6], R13 ;  /* 0x0000000d06007388 */ /* 0x000fe20000000800 */
[----:B------:R-:W-:Y:S02]  /*0c40*/  FSETP.GEU.AND P0, PT, R10, RZ, PT ;  /* 0x000000ff0a00720b */ /* 0x000fe40003f0e000 */
[----:B------:R-:W-:Y:S01]  /*0c50*/  FSEL R20, R20, RZ, P2 ;  /* 0x000000ff14147208 */ /* 0x000fe20001000000 */
[----:B------:R0:W-:Y:S01]  /*0c60*/  STS [R5+0x400], R12 ;  /* 0x0004000c05007388 */ /* 0x0001e20000000800 */
[----:B------:R-:W-:-:S03]  /*0c70*/  FSEL R10, R10, RZ, P0 ;  /* 0x000000ff0a0a7208 */ /* 0x000fc60000000000 */
[----:B------:R-:W-:Y:S01]  /*0c80*/  STS [R4+0x800], R15 ;  /* 0x0008000f04007388 */ /* 0x000fe20000000800 */
[----:B------:R-:W-:Y:S02]  /*0c90*/  FSETP.GEU.AND P2, PT, R19, RZ, PT ;  /* 0x000000ff1300720b */ /* 0x000fe40003f4e000 */
[----:B------:R-:W-:Y:S01]  /*0ca0*/  FSETP.GEU.AND P0, PT, R17, RZ, PT ;  /* 0x000000ff1100720b */ /* 0x000fe20003f0e000 */
[----:B------:R1:W-:Y:S01]  /*0cb0*/  STS [R7+0xc00], R14 ;  /* 0x000c000e07007388 */ /* 0x0003e20000000800 */
[----:B0-----:R-:W-:Y:S02]  /*0cc0*/  FSEL R12, R23, RZ, P1 ;  /* 0x000000ff170c7208 */ /* 0x001fe40000800000 */
[----:B------:R-:W-:Y:S01]  /*0cd0*/  FSETP.GEU.AND P1, PT, R16, RZ, PT ;  /* 0x000000ff1000720b */ /* 0x000fe20003f2e000 */
[----:B------:R-:W-:Y:S01]  /*0ce0*/  STS [R6+0x100], R25 ;  /* 0x0001001906007388 */ /* 0x000fe20000000800 */
[----:B------:R-:W-:-:S03]  /*0cf0*/  FSEL R19, R19, RZ, P2 ;  /* 0x000000ff13137208 */ /* 0x000fc60001000000 */
[----:B------:R-:W-:Y:S01]  /*0d00*/  STS [R5+0x500], R20 ;  /* 0x0005001405007388 */ /* 0x000fe20000000800 */
[----:B------:R-:W-:-:S03]  /*0d10*/  FSEL R13, R16, RZ, P1 ;  /* 0x000000ff100d7208 */ /* 0x000fc60000800000 */
[----:B------:R-:W-:Y:S01]  /*0d20*/  STS [R4+0x900], R21 ;  /* 0x0009001504007388 */ /* 0x000fe20000000800 */
[----:B------:R-:W-:-:S03]  /*0d30*/  FSETP.GEU.AND P1, PT, R18, RZ, PT ;  /* 0x000000ff1200720b */ /* 0x000fc60003f2e000 */
[----:B------:R0:W-:Y:S01]  /*0d40*/  STS [R7+0xd00], R8 ;  /* 0x000d000807007388 */ /* 0x0001e20000000800 */
[----:B-1----:R-:W-:-:S03]  /*0d50*/  IMAD.SHL.U32 R14, R2, 0x4, RZ ;  /* 0x00000004020e7824 */ /* 0x002fc600078e00ff */
[----:B------:R1:W-:Y:S01]  /*0d60*/  STS [R6+0x200], R11 ;  /* 0x0002000b06007388 */ /* 0x0003e20000000800 */
[----:B0-----:R-:W-:Y:S02]  /*0d70*/  FSEL R8, R17, RZ, P0 ;  /* 0x000000ff11087208 */ /* 0x001fe40000000000 */
[----:B------:R-:W-:Y:S01]  /*0d80*/  FSETP.GEU.AND P0, PT, R9, RZ, PT ;  /* 0x000000ff0900720b */ /* 0x000fe20003f0e000 */
[----:B------:R0:W-:Y:S01]  /*0d90*/  STS [R5+0x600], R12 ;  /* 0x0006000c05007388 */ /* 0x0001e20000000800 */
[----:B-1----:R-:W-:-:S03]  /*0da0*/  FSEL R11, R18, RZ, P1 ;  /* 0x000000ff120b7208 */ /* 0x002fc60000800000 */
[----:B------:R-:W-:Y:S04]  /*0db0*/  STS [R4+0xa00], R19 ;  /* 0x000a001304007388 */ /* 0x000fe80000000800 */
[----:B------:R1:W-:Y:S01]  /*0dc0*/  STS [R7+0xe00], R10 ;  /* 0x000e000a07007388 */ /* 0x0003e20000000800 */
[----:B0-----:R-:W-:-:S03]  /*0dd0*/  FSEL R12, R9, RZ, P0 ;  /* 0x000000ff090c7208 */ /* 0x001fc60000000000 */
[----:B------:R0:W-:Y:S01]  /*0de0*/  STS [R6+0x300], R13 ;  /* 0x0003000d06007388 */ /* 0x0001e20000000800 */
[----:B------:R-:W-:-:S03]  /*0df0*/  LOP3.LUT R2, R14, 0x3fc, RZ, 0xc0, !PT ;  /* 0x000003fc0e027812 */ /* 0x000fc600078ec0ff */
[----:B------:R2:W-:Y:S04]  /*0e00*/  STS [R5+0x700], R8 ;  /* 0x0007000805007388 */ /* 0x0005e80000000800 */
[----:B------:R3:W-:Y:S04]  /*0e10*/  STS [R4+0xb00], R11 ;  /* 0x000b000b04007388 */ /* 0x0007e80000000800 */
[----:B------:R-:W-:Y:S01]  /*0e20*/  STS [R7+0xf00], R12 ;  /* 0x000f000c07007388 */ /* 0x000fe20000000800 */
[C---:B-1----:R-:W-:Y:S02]  /*0e30*/  LOP3.LUT R10, R2.reuse, 0x400, RZ, 0xfc, !PT ;  /* 0x00000400020a7812 */ /* 0x042fe400078efcff */
[----:B0-----:R-:W-:-:S02]  /*0e40*/  LOP3.LUT R13, R2, 0x800, RZ, 0xfc, !PT ;  /* 0x00000800020d7812 */ /* 0x001fc400078efcff */
[----:B------:R-:W-:Y:S02]  /*0e50*/  SHF.R.U32.HI R15, RZ, 0x8, R14 ;  /* 0x00000008ff0f7819 */ /* 0x000fe4000001160e */
[----:B------:R-:W-:Y:S02]  /*0e60*/  SHF.R.U32.HI R10, RZ, 0x6, R10 ;  /* 0x00000006ff0a7819 */ /* 0x000fe4000001160a */
[----:B------:R-:W-:Y:S02]  /*0e70*/  SHF.R.U32.HI R13, RZ, 0x6, R13 ;  /* 0x00000006ff0d7819 */ /* 0x000fe4000001160d */
[----:B------:R-:W-:Y:S02]  /*0e80*/  SGXT.U32 R9, R15, 0x2 ;  /* 0x000000020f09781a */ /* 0x000fe40000000000 */
[----:B------:R-:W-:Y:S02]  /*0e90*/  LOP3.LUT R10, R10, 0x1c, RZ, 0xc0, !PT ;  /* 0x0000001c0a0a7812 */ /* 0x000fe400078ec0ff */
[----:B------:R-:W-:-:S02]  /*0ea0*/  LOP3.LUT R13, R13, 0x2c, RZ, 0xc0, !PT ;  /* 0x0000002c0d0d7812 */ /* 0x000fc400078ec0ff */
[----:B------:R-:W-:Y:S02]  /*0eb0*/  LOP3.LUT R6, R9, 0x3fc, R14, 0xf8, !PT ;  /* 0x000003fc09067812 */ /* 0x000fe400078ef80e */
[----:B------:R-:W-:Y:S01]  /*0ec0*/  LEA R9, R9, UR4, 0x2 ;  /* 0x0000000409097c11 */ /* 0x000fe2000f8e10ff */
[----:B--2---:R-:W-:Y:S01]  /*0ed0*/  VIADD R5, R10, UR4 ;  /* 0x000000040a057c36 */ /* 0x004fe20008000000 */
[----:B---3--:R-:W-:Y:S01]  /*0ee0*/  LEA R4, R6, UR4, 0x2 ;  /* 0x0000000406047c11 */ /* 0x008fe2000f8e10ff */
[----:B------:R-:W-:Y:S01]  /*0ef0*/  BAR.SYNC.DEFER_BLOCKING 0x0 ;  /* 0x0000000000007b1d */ /* 0x000fe20000010000 */
[----:B------:R-:W-:Y:S02]  /*0f00*/  VIADD R13, R13, UR4 ;  /* 0x000000040d0d7c36 */ /* 0x000fe40008000000 */
[C---:B------:R-:W-:Y:S02]  /*0f10*/  IMAD R20, R2.reuse, 0x4, R9 ;  /* 0x0000000402147824 */ /* 0x040fe400078e0209 */
[----:B------:R-:W-:-:S02]  /*0f20*/  IMAD R21, R2, 0x4, R5 ;  /* 0x0000000402157824 */ /* 0x000fc400078e0205 */
[----:B------:R-:W-:Y:S02]  /*0f30*/  IMAD R26, R2, 0x4, R13 ;  /* 0x00000004021a7824 */ /* 0x000fe400078e020d */
[C---:B------:R-:W-:Y:S01]  /*0f40*/  IMAD.HI R16, R3.reuse, 0x66666667, RZ ;  /* 0x6666666703107827 */ /* 0x040fe200078e02ff */
[C---:B------:R-:W-:Y:S02]  /*0f50*/  LOP3.LUT R19, R3.reuse, 0x8, RZ, 0xfc, !PT ;  /* 0x0000000803137812 */ /* 0x040fe400078efcff */
[----:B------:R-:W-:Y:S02]  /*0f60*/  LOP3.LUT R18, R3, 0x4, RZ, 0xfc, !PT ;  /* 0x0000000403127812 */ /* 0x000fe400078efcff */
[----:B------:R-:W-:Y:S01]  /*0f70*/  SHF.R.U32.HI R17, RZ, 0x1f, R16 ;  /* 0x0000001fff117819 */ /* 0x000fe20000011610 */
[----:B------:R-:W-:Y:S04]  /*0f80*/  LDS R4, [R4] ;  /* 0x0000000004047984 */ /* 0x000fe80000000800 */
[----:B------:R-:W-:Y:S04]  /*0f90*/  LDS R5, [R20+0x4] ;  /* 0x0000040014057984 */ /* 0x000fe80000000800 */
[----:B------:R-:W-:Y:S04]  /*0fa0*/  LDS R6, [R20+0x8] ;  /* 0x0000080014067984 */ /* 0x000fe80000000800 */
[----:B------:R0:W1:Y:S04]  /*0fb0*/  LDS R7, [R20+0xc] ;  /* 0x00000c0014077984 */ /* 0x0000680000000800 */
[----:B------:R-:W-:Y:S04]  /*0fc0*/  LDS R8, [R21+0x1000] ;  /* 0x0010000015087984 */ /* 0x000fe80000000800 */
[----:B------:R-:W-:Y:S04]  /*0fd0*/  LDS R9, [R21+0x1004] ;  /* 0x0010040015097984 */ /* 0x000fe80000000800 */
[----:B------:R-:W-:Y:S04]  /*0fe0*/  LDS R10, [R21+0x1008] ;  /* 0x00100800150a7984 */ /* 0x000fe80000000800 */
[----:B------:R2:W3:Y:S04]  /*0ff0*/  LDS R11, [R21+0x100c] ;  /* 0x00100c00150b7984 */ /* 0x0004e80000000800 */
[----:B------:R-:W-:Y:S04]  /*1000*/  LDS R12, [R26+0x2000] ;  /* 0x002000001a0c7984 */ /* 0x000fe80000000800 */
[----:B------:R-:W-:Y:S04]  /*1010*/  LDS R13, [R26+0x2004] ;  /* 0x002004001a0d7984 */ /* 0x000fe80000000800 */
[----:B------:R-:W-:Y:S04]  /*1020*/  LDS R14, [R26+0x2008] ;  /* 0x002008001a0e7984 */ /* 0x000fe80000000800 */
[----:B------:R-:W4:Y:S01]  /*1030*/  LDS R15, [R26+0x200c] ;  /* 0x00200c001a0f7984 */ /* 0x000f220000000800 */
[----:B0-----:R-:W-:Y:S01]  /*1040*/  IMAD.HI R20, R19, 0x66666667, RZ ;  /* 0x6666666713147827 */ /* 0x001fe200078e02ff */
[----:B------:R-:W-:-:S02]  /*1050*/  LEA.HI.SX32 R24, R16, R17, 0x19 ;  /* 0x0000001110187211 */ /* 0x000fc400078fcaff */
[----:B------:R-:W0:Y:S01]  /*1060*/  LDC.64 R16, c[0x0][0x238] ;  /* 0x00008e00ff107b82 */ /* 0x000e220000000a00 */
[----:B------:R-:W-:Y:S01]  /*1070*/  IMAD.HI R22, R18, 0x66666667, RZ ;  /* 0x6666666712167827 */ /* 0x000fe200078e02ff */
[----:B--2---:R-:W-:-:S03]  /*1080*/  SHF.R.U32.HI R21, RZ, 0x1f, R20 ;  /* 0x0000001fff157819 */ /* 0x004fc60000011614 */
[----:B------:R-:W-:Y:S01]  /*1090*/  IMAD R25, R24, -0x140, R3 ;  /* 0xfffffec018197824 */ /* 0x000fe200078e0203 */
[----:B------:R-:W-:Y:S02]  /*10a0*/  SHF.R.U32.HI R23, RZ, 0x1f, R22 ;  /* 0x0000001fff177819 */ /* 0x000fe40000011616 */
[----:B------:R-:W-:Y:S01]  /*10b0*/  LEA.HI.SX32 R20, R20, R21, 0x19 ;  /* 0x0000001514147211 */ /* 0x000fe200078fcaff */
[----:B------:R-:W-:Y:S01]  /*10c0*/  IMAD R25, R25, 0xc4, R0 ;  /* 0x000000c419197824 */ /* 0x000fe200078e0200 */
[----:B------:R-:W-:Y:S02]  /*10d0*/  LEA.HI.SX32 R21, R22, R23, 0x19 ;  /* 0x0000001716157211 */ /* 0x000fe400078fcaff */
[----:B------:R-:W-:Y:S01]  /*10e0*/  ISETP.GE.AND P0, PT, R0, 0xc4, PT ;  /* 0x000000c40000780c */ /* 0x000fe20003f06270 */
[----:B------:R-:W-:Y:S01]  /*10f0*/  IMAD R23, R24, 0x3d400, R25 ;  /* 0x0003d40018177824 */ /* 0x000fe200078e0219 */
[----:B------:R-:W-:Y:S01]  /*1100*/  LOP3.LUT R22, R2, 0xc00, RZ, 0xfc, !PT ;  /* 0x00000c0002167812 */ /* 0x000fe200078efcff */
[----:B------:R-:W-:Y:S01]  /*1110*/  IMAD R25, R21, -0x140, R18 ;  /* 0xfffffec015197824 */ /* 0x000fe200078e0212 */
[----:B------:R-:W-:Y:S01]  /*1120*/  ISETP.LT.AND P1, PT, R19, 0x500, !P0 ;  /* 0x000005001300780c */ /* 0x000fe20004721270 */
[----:B------:R-:W-:Y:S01]  /*1130*/  IMAD R19, R20, -0x140, R19 ;  /* 0xfffffec014137824 */ /* 0x000fe200078e0213 */
[----:B------:R-:W-:-:S02]  /*1140*/  ISETP.LT.AND P3, PT, R3, 0x500, !P0 ;  /* 0x000005000300780c */ /* 0x000fc40004761270 */
[----:B------:R-:W-:Y:S02]  /*1150*/  LOP3.LUT R3, R3, 0xc, RZ, 0xfc, !PT ;  /* 0x0000000c03037812 */ /* 0x000fe400078efcff */
[----:B------:R-:W-:Y:S01]  /*1160*/  ISETP.LT.AND P2, PT, R18, 0x500, !P0 ;  /* 0x000005001200780c */ /* 0x000fe20004741270 */
[----:B------:R-:W-:Y:S01]  /*1170*/  IMAD R18, R25, 0xc4, R0 ;  /* 0x000000c419127824 */ /* 0x000fe200078e0200 */
[----:B------:R-:W-:Y:S01]  /*1180*/  SHF.R.U32.HI R22, RZ, 0x6, R22 ;  /* 0x00000006ff167819 */ /* 0x000fe20000011616 */
[----:B------:R-:W-:Y:S01]  /*1190*/  IMAD R19, R19, 0xc4, R0 ;  /* 0x000000c413137824 */ /* 0x000fe200078e0200 */
[----:B------:R-:W-:Y:S01]  /*11a0*/  ISETP.LT.AND P0, PT, R3, 0x500, !P0 ;  /* 0x000005000300780c */ /* 0x000fe20004701270 */
[----:B------:R-:W-:Y:S01]  /*11b0*/  IMAD R21, R21, 0x3d400, R18 ;  /* 0x0003d40015157824 */ /* 0x000fe200078e0212 */
[----:B------:R-:W-:Y:S01]  /*11c0*/  LOP3.LUT R22, R22, 0x3c, RZ, 0xc0, !PT ;  /* 0x0000003c16167812 */ /* 0x000fe200078ec0ff */
[----:B------:R-:W-:Y:S02]  /*11d0*/  IMAD R25, R20, 0x3d400, R19 ;  /* 0x0003d40014197824 */ /* 0x000fe400078e0213 */
[----:B0-----:R-:W-:-:S04]  /*11e0*/  IMAD.WIDE R18, R23, 0x4, R16 ;  /* 0x0000000417127825 */ /* 0x001fc800078e0210 */
[----:B------:R-:W-:Y:S02]  /*11f0*/  VIADD R27, R22, UR4 ;  /* 0x00000004161b7c36 */ /* 0x000fe40008000000 */
[--C-:B------:R-:W-:Y:S01]  /*1200*/  IMAD.WIDE R20, R21, 0x4, R16.reuse ;  /* 0x0000000415147825 */ /* 0x100fe200078e0210 */
[----:B-1----:R0:W-:Y:S03]  /*1210*/  @P3 STG.E.128 desc[UR6][R18.64], R4 ;  /* 0x0000000412003986 */ /* 0x0021e6000c101d06 */
[----:B------:R-:W-:Y:S01]  /*1220*/  IMAD.WIDE R22, R25, 0x4, R16 ;  /* 0x0000000419167825 */ /* 0x000fe200078e0210 */
[----:B---3--:R0:W-:Y:S04]  /*1230*/  @P2 STG.E.128 desc[UR6][R20.64], R8 ;  /* 0x0000000814002986 */ /* 0x0081e8000c101d06 */
[----:B----4-:R0:W-:Y:S01]  /*1240*/  @P1 STG.E.128 desc[UR6][R22.64], R12 ;  /* 0x0000000c16001986 */ /* 0x0101e2000c101d06 */
[----:B------:R-:W-:Y:S01]  /*1250*/  IMAD R27, R2, 0x4, R27 ;  /* 0x00000004021b7824 */ /* 0x000fe200078e021b */
[----:B0-----:R-:W-:Y:S06]  /*1260*/  @!P0 EXIT ;  /* 0x000000000000894d */ /* 0x001fec0003800000 */
[----:B0-----:R-:W-:Y:S01]  /*1270*/  LDS R4, [R27+0x3000] ;  /* 0x003000001b047984 */ /* 0x001fe20000000800 */
[----:B------:R-:W-:-:S03]  /*1280*/  IMAD.HI R2, R3, 0x66666667, RZ ;  /* 0x6666666703027827 */ /* 0x000fc600078e02ff */
[----:B------:R-:W-:Y:S02]  /*1290*/  LDS R5, [R27+0x3004] ;  /* 0x003004001b057984 */ /* 0x000fe40000000800 */
[----:B------:R-:W-:Y:S02]  /*12a0*/  SHF.R.U32.HI R9, RZ, 0x1f, R2 ;  /* 0x0000001fff097819 */ /* 0x000fe40000011602 */
[----:B------:R-:W-:Y:S02]  /*12b0*/  LDS R6, [R27+0x3008] ;  /* 0x003008001b067984 */ /* 0x000fe40000000800 */
[----:B------:R-:W-:Y:S02]  /*12c0*/  LEA.HI.SX32 R2, R2, R9, 0x19 ;  /* 0x0000000902027211 */ /* 0x000fe400078fcaff */
[----:B------:R-:W0:Y:S03]  /*12d0*/  LDS R7, [R27+0x300c] ;  /* 0x00300c001b077984 */ /* 0x000e260000000800 */
[----:B------:R-:W-:-:S04]  /*12e0*/  IMAD R3, R2, -0x140, R3 ;  /* 0xfffffec002037824 */ /* 0x000fc800078e0203 */
[----:B------:R-:W-:-:S04]  /*12f0*/  IMAD R3, R3, 0xc4, R0 ;  /* 0x000000c403037824 */ /* 0x000fc800078e0200 */
[----:B------:R-:W-:-:S04]  /*1300*/  IMAD R3, R2, 0x3d400, R3 ;  /* 0x0003d40002037824 */ /* 0x000fc800078e0203 */
[----:B------:R-:W-:-:S05]  /*1310*/  IMAD.WIDE R16, R3, 0x4, R16 ;  /* 0x0000000403107825 */ /* 0x000fca00078e0210 */
[----:B0-----:R-:W-:Y:S01]  /*1320*/  STG.E.128 desc[UR6][R16.64], R4 ;  /* 0x0000000410007986 */ /* 0x001fe2000c101d06 */
[----:B------:R-:W-:Y:S05]  /*1330*/  EXIT ;  /* 0x000000000000794d */ /* 0x000fea0003800000 */
.L_x_0:
[----:B------:R-:W-:-:S00]  /*1340*/  BRA `(.L_x_0) ;  /* 0xfffffffc00fc7947 */ /* 0x000fc0000383ffff */
[----:B------:R-:W-:-:S00]  /*1350*/  NOP ;  /* 0x0000000000007918 */ /* 0x000fc00000000000 */
        /* <DEDUP_REMOVED lines=10> */
.L_x_1:


//--------------------- .nv.global.init           --------------------------
	.section	.nv.global.init,"aw",@progbits
.nv.global.init:
	.type		_$_str,@object
	.size		_$_str,(_$_str_$_2 - _$_str)
_$_str:
        /*0000*/ 	.byte	0x5f, 0x5f, 0x43, 0x55, 0x44, 0x41, 0x5f, 0x46, 0x54, 0x5a, 0x00
	.type		_$_str_$_2,@object
	.size		_$_str_$_2,(.L_1 - _$_str_$_2)
_$_str_$_2:
        /*000b*/ 	.byte	0x5f, 0x5f, 0x43, 0x55, 0x44, 0x41, 0x5f, 0x50, 0x52, 0x45, 0x43, 0x5f, 0x53, 0x51, 0x52, 0x54
        /*001b*/ 	.byte	0x00
.L_1:


//--------------------- .nv.shared.triton_poi_fused__native_batch_norm_legit_no_training_relu_43 --------------------------
	.section	.nv.shared.triton_poi_fused__native_batch_norm_legit_no_training_relu_43,"aw",@nobits
	.sectionflags	@""
	.align	16
	.zero		1024


//--------------------- .nv.constant0.triton_poi_fused__native_batch_norm_legit_no_training_relu_43 --------------------------
	.section	.nv.constant0.triton_poi_fused__native_batch_norm_legit_no_training_relu_43,"a",@progbits
	.sectionflags	@""
	.align	4
.nv.constant0.triton_poi_fused__native_batch_norm_legit_no_training_relu_43:
	.zero		584
